//
// Generated by NVIDIA NVVM Compiler
//
// Compiler Build ID: CL-36424714
// Cuda compilation tools, release 13.0, V13.0.88
// Based on NVVM 20.0.0
//

.version 9.0
.target sm_100
.address_size 64

	// .globl	_Z11sort_chunksPii

.visible .entry _Z11sort_chunksPii(
	.param .u64 .ptr .align 1 _Z11sort_chunksPii_param_0,
	.param .u32 _Z11sort_chunksPii_param_1
)
{
	.reg .pred 	%p<6>;
	.reg .b32 	%r<20>;
	.reg .b64 	%rd<9>;

	ld.param.u64 	%rd3, [_Z11sort_chunksPii_param_0];
	ld.param.u32 	%r11, [_Z11sort_chunksPii_param_1];
	cvta.to.global.u64 	%rd1, %rd3;
	mov.u32 	%r13, %ctaid.x;
	shl.b32 	%r1, %r13, 10;
	add.s32 	%r2, %r11, -1;
	min.s32 	%r15, %r11, %r2;
	setp.le.s32 	%p1, %r15, %r1;
	@%p1 bra 	$L__BB0_6;
	add.s32 	%r16, %r1, 1023;
	min.s32 	%r3, %r16, %r2;
	mov.u32 	%r17, %r1;
$L__BB0_2:
	mov.u32 	%r19, %r17;
	add.s32 	%r17, %r19, 1;
	mul.wide.s32 	%rd4, %r19, 4;
	add.s64 	%rd5, %rd1, %rd4;
	ld.global.u32 	%r6, [%rd5+4];
	setp.lt.s32 	%p2, %r19, %r1;
	@%p2 bra 	$L__BB0_5;
$L__BB0_3:
	mul.wide.s32 	%rd6, %r19, 4;
	add.s64 	%rd2, %rd1, %rd6;
	ld.global.u32 	%r8, [%rd2];
	setp.le.s32 	%p3, %r8, %r6;
	@%p3 bra 	$L__BB0_5;
	st.global.u32 	[%rd2+4], %r8;
	add.s32 	%r9, %r19, -1;
	setp.gt.s32 	%p4, %r19, %r1;
	mov.u32 	%r19, %r9;
	@%p4 bra 	$L__BB0_3;
$L__BB0_5:
	mul.wide.s32 	%rd7, %r19, 4;
	add.s64 	%rd8, %rd1, %rd7;
	st.global.u32 	[%rd8+4], %r6;
	setp.lt.s32 	%p5, %r17, %r3;
	@%p5 bra 	$L__BB0_2;
$L__BB0_6:
	ret;

}


// ===== COMPILED SASS (sm_100) =====

	.target	sm_100

	.elftype	@"ET_EXEC"


//--------------------- .note.nv.tkinfo           --------------------------
	.section	.note.nv.tkinfo,"",@"SHT_NOTE"
	.sectionflags	@"SHF_NOTE_NV_TKINFO"
	.tkinfo
        /*0018*/ 	.word	0x00000002
        /*0030*/ 	.string	""
        /*0030*/ 	.string	"ptxas"
        /*0030*/ 	.string	"Cuda compilation tools, release 13.0, V13.0.88"
        /*0030*/ 	.string	"Build cuda_13.0.r13.0/compiler.36424714_0"
        /*0030*/ 	.string	"-arch sm_100 -m 64 "



//--------------------- .note.nv.cuinfo           --------------------------
	.section	.note.nv.cuinfo,"",@"SHT_NOTE"
	.sectionflags	@"SHF_NOTE_NV_CUINFO"
        /*0018*/ 	.short	0x0002
        /*001a*/ 	.short	0x0064
        /*001c*/ 	.short	0x0082
	.zero		2


//--------------------- .nv.info                  --------------------------
	.section	.nv.info,"",@"SHT_CUDA_INFO"
	.align	4


	//----- nvinfo : EIATTR_REGCOUNT
	.align		4
        /*0000*/ 	.byte	0x04, 0x2f
        /*0002*/ 	.short	(.L_1 - .L_0)
	.align		4
.L_0:
        /*0004*/ 	.word	index@(_Z11sort_chunksPii)
        /*0008*/ 	.word	0x00000010


	//----- nvinfo : EIATTR_FRAME_SIZE
	.align		4
.L_1:
        /*000c*/ 	.byte	0x04, 0x11
        /*000e*/ 	.short	(.L_3 - .L_2)
	.align		4
.L_2:
        /*0010*/ 	.word	index@(_Z11sort_chunksPii)
        /*0014*/ 	.word	0x00000000


	//----- nvinfo : EIATTR_MIN_STACK_SIZE
	.align		4
.L_3:
        /*0018*/ 	.byte	0x04, 0x12
        /*001a*/ 	.short	(.L_5 - .L_4)
	.align		4
.L_4:
        /*001c*/ 	.word	index@(_Z11sort_chunksPii)
        /*0020*/ 	.word	0x00000000
.L_5:


//--------------------- .nv.compat                --------------------------
	.section	.nv.compat,"",@"SHT_CUDA_COMPAT_INFO"
	.align	4
        /*0000*/ 	.byte	0x02, 0x09, 0x00, 0x00, 0x02, 0x02, 0x01, 0x00, 0x02, 0x05, 0x05, 0x00, 0x03, 0x07, 0x01, 0x01
        /*0010*/ 	.byte	0x02, 0x03, 0x00, 0x00, 0x02, 0x06, 0x01, 0x00, 0x04, 0x0b, 0x08, 0x00, 0x09, 0x00, 0x00, 0x00
        /*0020*/ 	.byte	0x00, 0x00, 0x00, 0x00


//--------------------- .nv.info._Z11sort_chunksPii --------------------------
	.section	.nv.info._Z11sort_chunksPii,"",@"SHT_CUDA_INFO"
	.sectionflags	@""
	.align	4


	//----- nvinfo : EIATTR_CUDA_API_VERSION
	.align		4
        /*0000*/ 	.byte	0x04, 0x37
        /*0002*/ 	.short	(.L_7 - .L_6)
.L_6:
        /*0004*/ 	.word	0x00000082


	//----- nvinfo : EIATTR_KPARAM_INFO
	.align		4
.L_7:
        /*0008*/ 	.byte	0x04, 0x17
        /*000a*/ 	.short	(.L_9 - .L_8)
.L_8:
        /*000c*/ 	.word	0x00000000
        /*0010*/ 	.short	0x0001
        /*0012*/ 	.short	0x0008
        /*0014*/ 	.byte	0x00, 0xf0, 0x11, 0x00


	//----- nvinfo : EIATTR_KPARAM_INFO
	.align		4
.L_9:
        /*0018*/ 	.byte	0x04, 0x17
        /*001a*/ 	.short	(.L_11 - .L_10)
.L_10:
        /*001c*/ 	.word	0x00000000
        /*0020*/ 	.short	0x0000
        /*0022*/ 	.short	0x0000
        /*0024*/ 	.byte	0x00, 0xf5, 0x21, 0x00


	//----- nvinfo : EIATTR_SPARSE_MMA_MASK
	.align		4
.L_11:
        /*0028*/ 	.byte	0x03, 0x50
        /*002a*/ 	.short	0x0000


	//----- nvinfo : EIATTR_MAXREG_COUNT
	.align		4
        /*002c*/ 	.byte	0x03, 0x1b
        /*002e*/ 	.short	0x00ff


	//----- nvinfo : EIATTR_MERCURY_ISA_VERSION
	.align		4
        /*0030*/ 	.byte	0x03, 0x5f
        /*0032*/ 	.short	0x0101


	//----- nvinfo : EIATTR_VRC_CTA_INIT_COUNT
	.align		4
        /*0034*/ 	.byte	0x02, 0x4a
	.zero		1
	.zero		1


	//----- nvinfo : EIATTR_EXIT_INSTR_OFFSETS
	.align		4
        /*0038*/ 	.byte	0x04, 0x1c
        /*003a*/ 	.short	(.L_13 - .L_12)


	//   ....[0]....
.L_12:
        /*003c*/ 	.word	0x00000070


	//   ....[1]....
        /*0040*/ 	.word	0x00000200


	//----- nvinfo : EIATTR_CBANK_PARAM_SIZE
	.align		4
.L_13:
        /*0044*/ 	.byte	0x03, 0x19
        /*0046*/ 	.short	0x000c


	//----- nvinfo : EIATTR_PARAM_CBANK
	.align		4
        /*0048*/ 	.byte	0x04, 0x0a
        /*004a*/ 	.short	(.L_15 - .L_14)
	.align		4
.L_14:
        /*004c*/ 	.word	index@(.nv.constant0._Z11sort_chunksPii)
        /*0050*/ 	.short	0x0380
        /*0052*/ 	.short	0x000c


	//----- nvinfo : EIATTR_SW_WAR
	.align		4
.L_15:
        /*0054*/ 	.byte	0x04, 0x36
        /*0056*/ 	.short	(.L_17 - .L_16)
.L_16:
        /*0058*/ 	.word	0x00000008
.L_17:


//--------------------- .nv.callgraph             --------------------------
	.section	.nv.callgraph,"",@"SHT_CUDA_CALLGRAPH"
	.align	4
	.sectionentsize	8
	.align		4
        /*0000*/ 	.word	0x00000000
	.align		4
        /*0004*/ 	.word	0xffffffff
	.align		4
        /*0008*/ 	.word	0x00000000
	.align		4
        /*000c*/ 	.word	0xfffffffe
	.align		4
        /*0010*/ 	.word	0x00000000
	.align		4
        /*0014*/ 	.word	0xfffffffd
	.align		4
        /*0018*/ 	.word	0x00000000
	.align		4
        /*001c*/ 	.word	0xfffffffc


//--------------------- .text._Z11sort_chunksPii  --------------------------
	.section	.text._Z11sort_chunksPii,"ax",@progbits
	.align	128
        .global         _Z11sort_chunksPii
        .type           _Z11sort_chunksPii,@function
        .size           _Z11sort_chunksPii,(.L_x_4 - _Z11sort_chunksPii)
        .other          _Z11sort_chunksPii,@"STO_CUDA_ENTRY STV_DEFAULT"
_Z11sort_chunksPii:
.text._Z11sort_chunksPii:
[----:B------:R-:W-:Y:S01]  /*0000*/  LDC R1, c[0x0][0x37c] ;  /* 0x0000df00ff017b82 */ /* 0x000fe20000000800 */
[----:B------:R-:W0:Y:S07]  /*0010*/  S2R R0, SR_CTAID.X ;  /* 0x0000000000007919 */ /* 0x000e2e0000002500 */
[----:B------:R-:W1:Y:S02]  /*0020*/  LDC R2, c[0x0][0x388] ;  /* 0x0000e200ff027b82 */ /* 0x000e640000000800 */
[----:B-1----:R-:W-:-:S05]  /*0030*/  VIADD R3, R2, 0xffffffff ;  /* 0xffffffff02037836 */ /* 0x002fca0000000000 */
[----:B------:R-:W-:Y:S01]  /*0040*/  VIMNMX R5, PT, PT, R3, R2, PT ;  /* 0x0000000203057248 */ /* 0x000fe20003fe0100 */
[----:B0-----:R-:W-:-:S05]  /*0050*/  IMAD.SHL.U32 R0, R0, 0x400, RZ ;  /* 0x0000040000007824 */ /* 0x001fca00078e00ff */
[----:B------:R-:W-:-:S13]  /*0060*/  ISETP.GT.AND P0, PT, R5, R0, PT ;  /* 0x000000000500720c */ /* 0x000fda0003f04270 */
[----:B------:R-:W-:Y:S05]  /*0070*/  @!P0 EXIT ;  /* 0x000000000000894d */ /* 0x000fea0003800000 */
[----:B------:R-:W-:Y:S01]  /*0080*/  VIADDMNMX R6, R0, 0x3ff, R3, PT ;  /* 0x000003ff00067846 */ /* 0x000fe20003800103 */
[----:B------:R-:W0:Y:S01]  /*0090*/  LDCU.64 UR4, c[0x0][0x358] ;  /* 0x00006b00ff0477ac */ /* 0x000e220008000a00 */
[----:B------:R-:W-:-:S07]  /*00a0*/  MOV R7, R0 ;  /* 0x0000000000077202 */ /* 0x000fce0000000f00 */
.L_x_2:
[----:B-1----:R-:W1:Y:S01]  /*00b0*/  LDC.64 R4, c[0x0][0x380] ;  /* 0x0000e000ff047b82 */ /* 0x002e620000000a00 */
[C---:B------:R-:W-:Y:S01]  /*00c0*/  ISETP.GE.AND P1, PT, R7.reuse, R0, PT ;  /* 0x000000000700720c */ /* 0x040fe20003f26270 */
[----:B------:R-:W-:Y:S01]  /*00d0*/  VIADD R9, R7, 0x1 ;  /* 0x0000000107097836 */ /* 0x000fe20000000000 */
[----:B------:R-:W-:-:S04]  /*00e0*/  MOV R11, R7 ;  /* 0x00000007000b7202 */ /* 0x000fc80000000f00 */
[----:B------:R-:W-:Y:S01]  /*00f0*/  ISETP.GE.AND P0, PT, R9, R6, PT ;  /* 0x000000060900720c */ /* 0x000fe20003f06270 */
[----:B-1----:R-:W-:-:S05]  /*0100*/  IMAD.WIDE R2, R7, 0x4, R4 ;  /* 0x0000000407027825 */ /* 0x002fca00078e0204 */
[----:B0-----:R0:W5:Y:S01]  /*0110*/  LDG.E R13, desc[UR4][R2.64+0x4] ;  /* 0x00000404020d7981 */ /* 0x001162000c1e1900 */
[----:B------:R-:W-:Y:S01]  /*0120*/  IMAD.MOV.U32 R7, RZ, RZ, R9 ;  /* 0x000000ffff077224 */ /* 0x000fe200078e0009 */
[----:B------:R-:W-:Y:S06]  /*0130*/  @!P1 BRA `(.L_x_0) ;  /* 0x0000000000249947 */ /* 0x000fec0003800000 */
[----:B------:R-:W1:Y:S02]  /*0140*/  LDC.64 R4, c[0x0][0x380] ;  /* 0x0000e000ff047b82 */ /* 0x000e640000000a00 */
.L_x_1:
[----:B01----:R-:W-:-:S05]  /*0150*/  IMAD.WIDE R2, R11, 0x4, R4 ;  /* 0x000000040b027825 */ /* 0x003fca00078e0204 */
[----:B------:R-:W2:Y:S02]  /*0160*/  LDG.E R8, desc[UR4][R2.64] ;  /* 0x0000000402087981 */ /* 0x000ea4000c1e1900 */
[----:B--2--5:R-:W-:-:S13]  /*0170*/  ISETP.GT.AND P1, PT, R8, R13, PT ;  /* 0x0000000d0800720c */ /* 0x024fda0003f24270 */
[----:B------:R-:W-:Y:S05]  /*0180*/  @!P1 BRA `(.L_x_0) ;  /* 0x0000000000109947 */ /* 0x000fea0003800000 */
[C---:B------:R-:W-:Y:S01]  /*0190*/  ISETP.GT.AND P1, PT, R11.reuse, R0, PT ;  /* 0x000000000b00720c */ /* 0x040fe20003f24270 */
[----:B------:R2:W-:Y:S01]  /*01a0*/  STG.E desc[UR4][R2.64+0x4], R8 ;  /* 0x0000040802007986 */ /* 0x0005e2000c101904 */
[----:B------:R-:W-:-:S11]  /*01b0*/  IADD3 R11, PT, PT, R11, -0x1, RZ ;  /* 0xffffffff0b0b7810 */ /* 0x000fd60007ffe0ff */
[----:B--2---:R-:W-:Y:S05]  /*01c0*/  @P1 BRA `(.L_x_1) ;  /* 0xfffffffc00e01947 */ /* 0x004fea000383ffff */
.L_x_0:
[----:B0-----:R-:W-:-:S05]  /*01d0*/  IMAD.WIDE R2, R11, 0x4, R4 ;  /* 0x000000040b027825 */ /* 0x001fca00078e0204 */
[----:B-----5:R1:W-:Y:S01]  /*01e0*/  STG.E desc[UR4][R2.64+0x4], R13 ;  /* 0x0000040d02007986 */ /* 0x0203e2000c101904 */
[----:B------:R-:W-:Y:S05]  /*01f0*/  @!P0 BRA `(.L_x_2) ;  /* 0xfffffffc00ac8947 */ /* 0x000fea000383ffff */
[----:B------:R-:W-:Y:S05]  /*0200*/  EXIT ;  /* 0x000000000000794d */ /* 0x000fea0003800000 */
.L_x_3:
[----:B------:R-:W-:-:S00]  /*0210*/  BRA `(.L_x_3) ;  /* 0xfffffffc00fc7947 */ /* 0x000fc0000383ffff */
[----:B------:R-:W-:-:S00]  /*0220*/  NOP ;  /* 0x0000000000007918 */ /* 0x000fc00000000000 */
        /* <DEDUP_REMOVED lines=13> */
.L_x_4:


//--------------------- .nv.shared.reserved.0     --------------------------
	.section	.nv.shared.reserved.0,"aw",@nobits
	.weak		__nv_reservedSMEM_offset_0_alias
	.size		__nv_reservedSMEM_offset_0_alias, 0, 64
	.other		__nv_reservedSMEM_offset_0_alias,@"STO_CUDA_RESERVED_SHARED STV_DEFAULT"
__nv_reservedSMEM_offset_0_alias:
	.zero		0
	.zero		64


//--------------------- .nv.constant0._Z11sort_chunksPii --------------------------
	.section	.nv.constant0._Z11sort_chunksPii,"a",@progbits
	.sectionflags	@""
	.align	4
.nv.constant0._Z11sort_chunksPii:
	.zero		908


//--------------------- SYMBOLS --------------------------

	.type		.nv.reservedSmem.offset0,@object
	.size		.nv.reservedSmem.offset0,0x4
